//
// Generated by NVIDIA NVVM Compiler
//
// Compiler Build ID: CL-36424714
// Cuda compilation tools, release 13.0, V13.0.88
// Based on NVVM 20.0.0
//

.version 9.0
.target sm_100
.address_size 64

	// .globl	_Z8helloGPUv
.extern .func  (.param .b32 func_retval0) vprintf
(
	.param .b64 vprintf_param_0,
	.param .b64 vprintf_param_1
)
;
.const .align 1 .b8 d_message[20];
.global .align 1 .b8 $str[28] = {72, 101, 108, 108, 111, 32, 102, 114, 111, 109, 32, 103, 112, 117, 32, 116, 104, 114, 101, 97, 100, 32, 37, 100, 33, 32, 10};

.visible .entry _Z8helloGPUv()
{
	.local .align 8 .b8 	__local_depot0[8];
	.reg .b64 	%SP;
	.reg .b64 	%SPL;
	.reg .b32 	%r<4>;
	.reg .b64 	%rd<5>;

	mov.u64 	%SPL, __local_depot0;
	cvta.local.u64 	%SP, %SPL;
	add.u64 	%rd1, %SP, 0;
	add.u64 	%rd2, %SPL, 0;
	mov.u32 	%r1, %tid.x;
	st.local.u32 	[%rd2], %r1;
	mov.u64 	%rd3, $str;
	cvta.global.u64 	%rd4, %rd3;
	{ // callseq 0, 0
	.param .b64 param0;
	st.param.b64 	[param0], %rd4;
	.param .b64 param1;
	st.param.b64 	[param1], %rd1;
	.param .b32 retval0;
	call.uni (retval0), 
	vprintf, 
	(
	param0, 
	param1
	);
	ld.param.b32 	%r2, [retval0];
	} // callseq 0
	ret;

}
	// .globl	_Z6VecAddPfS_S_
.visible .entry _Z6VecAddPfS_S_(
	.param .u64 .ptr .align 1 _Z6VecAddPfS_S__param_0,
	.param .u64 .ptr .align 1 _Z6VecAddPfS_S__param_1,
	.param .u64 .ptr .align 1 _Z6VecAddPfS_S__param_2
)
{
	.reg .b32 	%r<2>;
	.reg .b32 	%f<4>;
	.reg .b64 	%rd<11>;

	ld.param.u64 	%rd1, [_Z6VecAddPfS_S__param_0];
	ld.param.u64 	%rd2, [_Z6VecAddPfS_S__param_1];
	ld.param.u64 	%rd3, [_Z6VecAddPfS_S__param_2];
	cvta.to.global.u64 	%rd4, %rd3;
	cvta.to.global.u64 	%rd5, %rd2;
	cvta.to.global.u64 	%rd6, %rd1;
	mov.u32 	%r1, %tid.x;
	mul.wide.u32 	%rd7, %r1, 4;
	add.s64 	%rd8, %rd6, %rd7;
	ld.global.f32 	%f1, [%rd8];
	add.s64 	%rd9, %rd5, %rd7;
	ld.global.f32 	%f2, [%rd9];
	add.f32 	%f3, %f1, %f2;
	add.s64 	%rd10, %rd4, %rd7;
	st.global.f32 	[%rd10], %f3;
	ret;

}


// ===== COMPILED SASS (sm_100) =====

	.target	sm_100

	.elftype	@"ET_EXEC"


//--------------------- .note.nv.tkinfo           --------------------------
	.section	.note.nv.tkinfo,"",@"SHT_NOTE"
	.sectionflags	@"SHF_NOTE_NV_TKINFO"
	.tkinfo
        /*0018*/ 	.word	0x00000002
        /*0030*/ 	.string	""
        /*0030*/ 	.string	"ptxas"
        /*0030*/ 	.string	"Cuda compilation tools, release 13.0, V13.0.88"
        /*0030*/ 	.string	"Build cuda_13.0.r13.0/compiler.36424714_0"
        /*0030*/ 	.string	"-arch sm_100 -m 64 "



//--------------------- .note.nv.cuinfo           --------------------------
	.section	.note.nv.cuinfo,"",@"SHT_NOTE"
	.sectionflags	@"SHF_NOTE_NV_CUINFO"
        /*0018*/ 	.short	0x0002
        /*001a*/ 	.short	0x0064
        /*001c*/ 	.short	0x0082
	.zero		2


//--------------------- .nv.info                  --------------------------
	.section	.nv.info,"",@"SHT_CUDA_INFO"
	.align	4


	//----- nvinfo : EIATTR_REGCOUNT
	.align		4
        /*0000*/ 	.byte	0x04, 0x2f
        /*0002*/ 	.short	(.L_3 - .L_2)
	.align		4
.L_2:
        /*0004*/ 	.word	index@(_Z8helloGPUv)
        /*0008*/ 	.word	0x00000018


	//----- nvinfo : EIATTR_FRAME_SIZE
	.align		4
.L_3:
        /*000c*/ 	.byte	0x04, 0x11
        /*000e*/ 	.short	(.L_5 - .L_4)
	.align		4
.L_4:
        /*0010*/ 	.word	index@(_Z8helloGPUv)
        /*0014*/ 	.word	0x00000008


	//----- nvinfo : EIATTR_REGCOUNT
	.align		4
.L_5:
        /*0018*/ 	.byte	0x04, 0x2f
        /*001a*/ 	.short	(.L_7 - .L_6)
	.align		4
.L_6:
        /*001c*/ 	.word	index@(_Z6VecAddPfS_S_)
        /*0020*/ 	.word	0x0000000c


	//----- nvinfo : EIATTR_FRAME_SIZE
	.align		4
.L_7:
        /*0024*/ 	.byte	0x04, 0x11
        /*0026*/ 	.short	(.L_9 - .L_8)
	.align		4
.L_8:
        /*0028*/ 	.word	index@(_Z6VecAddPfS_S_)
        /*002c*/ 	.word	0x00000000


	//----- nvinfo : EIATTR_MIN_STACK_SIZE
	.align		4
.L_9:
        /*0030*/ 	.byte	0x04, 0x12
        /*0032*/ 	.short	(.L_11 - .L_10)
	.align		4
.L_10:
        /*0034*/ 	.word	index@(_Z6VecAddPfS_S_)
        /*0038*/ 	.word	0x00000000


	//----- nvinfo : EIATTR_MIN_STACK_SIZE
	.align		4
.L_11:
        /*003c*/ 	.byte	0x04, 0x12
        /*003e*/ 	.short	(.L_13 - .L_12)
	.align		4
.L_12:
        /*0040*/ 	.word	index@(_Z8helloGPUv)
        /*0044*/ 	.word	0x00000008
.L_13:


//--------------------- .nv.compat                --------------------------
	.section	.nv.compat,"",@"SHT_CUDA_COMPAT_INFO"
	.align	4
        /*0000*/ 	.byte	0x02, 0x09, 0x00, 0x00, 0x02, 0x02, 0x01, 0x00, 0x02, 0x05, 0x05, 0x00, 0x03, 0x07, 0x01, 0x01
        /*0010*/ 	.byte	0x02, 0x03, 0x00, 0x00, 0x02, 0x06, 0x01, 0x00, 0x04, 0x0b, 0x08, 0x00, 0x09, 0x00, 0x00, 0x00
        /*0020*/ 	.byte	0x00, 0x00, 0x00, 0x00


//--------------------- .nv.info._Z6VecAddPfS_S_  --------------------------
	.section	.nv.info._Z6VecAddPfS_S_,"",@"SHT_CUDA_INFO"
	.sectionflags	@""
	.align	4


	//----- nvinfo : EIATTR_CUDA_API_VERSION
	.align		4
        /*0000*/ 	.byte	0x04, 0x37
        /*0002*/ 	.short	(.L_15 - .L_14)
.L_14:
        /*0004*/ 	.word	0x00000082


	//----- nvinfo : EIATTR_KPARAM_INFO
	.align		4
.L_15:
        /*0008*/ 	.byte	0x04, 0x17
        /*000a*/ 	.short	(.L_17 - .L_16)
.L_16:
        /*000c*/ 	.word	0x00000000
        /*0010*/ 	.short	0x0002
        /*0012*/ 	.short	0x0010
        /*0014*/ 	.byte	0x00, 0xf5, 0x21, 0x00


	//----- nvinfo : EIATTR_KPARAM_INFO
	.align		4
.L_17:
        /*0018*/ 	.byte	0x04, 0x17
        /*001a*/ 	.short	(.L_19 - .L_18)
.L_18:
        /*001c*/ 	.word	0x00000000
        /*0020*/ 	.short	0x0001
        /*0022*/ 	.short	0x0008
        /*0024*/ 	.byte	0x00, 0xf5, 0x21, 0x00


	//----- nvinfo : EIATTR_KPARAM_INFO
	.align		4
.L_19:
        /*0028*/ 	.byte	0x04, 0x17
        /*002a*/ 	.short	(.L_21 - .L_20)
.L_20:
        /*002c*/ 	.word	0x00000000
        /*0030*/ 	.short	0x0000
        /*0032*/ 	.short	0x0000
        /*0034*/ 	.byte	0x00, 0xf5, 0x21, 0x00


	//----- nvinfo : EIATTR_SPARSE_MMA_MASK
	.align		4
.L_21:
        /*0038*/ 	.byte	0x03, 0x50
        /*003a*/ 	.short	0x0000


	//----- nvinfo : EIATTR_MAXREG_COUNT
	.align		4
        /*003c*/ 	.byte	0x03, 0x1b
        /*003e*/ 	.short	0x00ff


	//----- nvinfo : EIATTR_MERCURY_ISA_VERSION
	.align		4
        /*0040*/ 	.byte	0x03, 0x5f
        /*0042*/ 	.short	0x0101


	//----- nvinfo : EIATTR_VRC_CTA_INIT_COUNT
	.align		4
        /*0044*/ 	.byte	0x02, 0x4a
	.zero		1
	.zero		1


	//----- nvinfo : EIATTR_EXIT_INSTR_OFFSETS
	.align		4
        /*0048*/ 	.byte	0x04, 0x1c
        /*004a*/ 	.short	(.L_23 - .L_22)


	//   ....[0]....
.L_22:
        /*004c*/ 	.word	0x000000d0


	//----- nvinfo : EIATTR_CBANK_PARAM_SIZE
	.align		4
.L_23:
        /*0050*/ 	.byte	0x03, 0x19
        /*0052*/ 	.short	0x0018


	//----- nvinfo : EIATTR_PARAM_CBANK
	.align		4
        /*0054*/ 	.byte	0x04, 0x0a
        /*0056*/ 	.short	(.L_25 - .L_24)
	.align		4
.L_24:
        /*0058*/ 	.word	index@(.nv.constant0._Z6VecAddPfS_S_)
        /*005c*/ 	.short	0x0380
        /*005e*/ 	.short	0x0018


	//----- nvinfo : EIATTR_SW_WAR
	.align		4
.L_25:
        /*0060*/ 	.byte	0x04, 0x36
        /*0062*/ 	.short	(.L_27 - .L_26)
.L_26:
        /*0064*/ 	.word	0x00000008
.L_27:


//--------------------- .nv.info._Z8helloGPUv     --------------------------
	.section	.nv.info._Z8helloGPUv,"",@"SHT_CUDA_INFO"
	.sectionflags	@""
	.align	4


	//----- nvinfo : EIATTR_CUDA_API_VERSION
	.align		4
        /*0000*/ 	.byte	0x04, 0x37
        /*0002*/ 	.short	(.L_29 - .L_28)
.L_28:
        /*0004*/ 	.word	0x00000082


	//----- nvinfo : EIATTR_SPARSE_MMA_MASK
	.align		4
.L_29:
        /*0008*/ 	.byte	0x03, 0x50
        /*000a*/ 	.short	0x0000


	//----- nvinfo : EIATTR_MAXREG_COUNT
	.align		4
        /*000c*/ 	.byte	0x03, 0x1b
        /*000e*/ 	.short	0x00ff


	//----- nvinfo : EIATTR_EXTERNS
	.align		4
        /*0010*/ 	.byte	0x04, 0x0f
        /*0012*/ 	.short	(.L_31 - .L_30)


	//   ....[0]....
	.align		4
.L_30:
        /*0014*/ 	.word	index@(vprintf)


	//----- nvinfo : EIATTR_MERCURY_ISA_VERSION
	.align		4
.L_31:
        /*0018*/ 	.byte	0x03, 0x5f
        /*001a*/ 	.short	0x0101


	//----- nvinfo : EIATTR_VRC_CTA_INIT_COUNT
	.align		4
        /*001c*/ 	.byte	0x02, 0x4a
	.zero		1
	.zero		1


	//----- nvinfo : EIATTR_SYSCALL_OFFSETS
	.align		4
        /*0020*/ 	.byte	0x04, 0x46
        /*0022*/ 	.short	(.L_33 - .L_32)


	//   ....[0]....
.L_32:
        /*0024*/ 	.word	0x000000e0


	//----- nvinfo : EIATTR_EXIT_INSTR_OFFSETS
	.align		4
.L_33:
        /*0028*/ 	.byte	0x04, 0x1c
        /*002a*/ 	.short	(.L_35 - .L_34)


	//   ....[0]....
.L_34:
        /*002c*/ 	.word	0x000000f0


	//----- nvinfo : EIATTR_SW_WAR
	.align		4
.L_35:
        /*0030*/ 	.byte	0x04, 0x36
        /*0032*/ 	.short	(.L_37 - .L_36)
.L_36:
        /*0034*/ 	.word	0x00000008
.L_37:


//--------------------- .nv.callgraph             --------------------------
	.section	.nv.callgraph,"",@"SHT_CUDA_CALLGRAPH"
	.align	4
	.sectionentsize	8
	.align		4
        /*0000*/ 	.word	0x00000000
	.align		4
        /*0004*/ 	.word	0xffffffff
	.align		4
        /*0008*/ 	.word	index@(_Z8helloGPUv)
	.align		4
        /*000c*/ 	.word	index@(vprintf)
	.align		4
        /*0010*/ 	.word	0x00000000
	.align		4
        /*0014*/ 	.word	0xfffffffe
	.align		4
        /*0018*/ 	.word	0x00000000
	.align		4
        /*001c*/ 	.word	0xfffffffd
	.align		4
        /*0020*/ 	.word	0x00000000
	.align		4
        /*0024*/ 	.word	0xfffffffc


//--------------------- .nv.constant3             --------------------------
	.section	.nv.constant3,"a",@progbits
.nv.constant3:
	.type		d_message,@object
	.size		d_message,(.L_0 - d_message)
d_message:
	.zero		20
.L_0:


//--------------------- .nv.constant4             --------------------------
	.section	.nv.constant4,"a",@progbits
	.align	8
	.align		8
.nv.constant4:
        /*0000*/ 	.dword	$str
	.align		8
        /*0008*/ 	.dword	vprintf


//--------------------- .text._Z6VecAddPfS_S_     --------------------------
	.section	.text._Z6VecAddPfS_S_,"ax",@progbits
	.align	128
        .global         _Z6VecAddPfS_S_
        .type           _Z6VecAddPfS_S_,@function
        .size           _Z6VecAddPfS_S_,(.L_x_3 - _Z6VecAddPfS_S_)
        .other          _Z6VecAddPfS_S_,@"STO_CUDA_ENTRY STV_DEFAULT"
_Z6VecAddPfS_S_:
.text._Z6VecAddPfS_S_:
[----:B------:R-:W-:Y:S01]  /*0000*/  LDC R1, c[0x0][0x37c] ;  /* 0x0000df00ff017b82 */ /* 0x000fe20000000800 */
[----:B------:R-:W0:Y:S07]  /*0010*/  S2R R9, SR_TID.X ;  /* 0x0000000000097919 */ /* 0x000e2e0000002100 */
[----:B------:R-:W0:Y:S01]  /*0020*/  LDC.64 R2, c[0x0][0x380] ;  /* 0x0000e000ff027b82 */ /* 0x000e220000000a00 */
[----:B------:R-:W1:Y:S07]  /*0030*/  LDCU.64 UR4, c[0x0][0x358] ;  /* 0x00006b00ff0477ac */ /* 0x000e6e0008000a00 */
[----:B------:R-:W2:Y:S08]  /*0040*/  LDC.64 R4, c[0x0][0x388] ;  /* 0x0000e200ff047b82 */ /* 0x000eb00000000a00 */
[----:B------:R-:W3:Y:S01]  /*0050*/  LDC.64 R6, c[0x0][0x390] ;  /* 0x0000e400ff067b82 */ /* 0x000ee20000000a00 */
[----:B0-----:R-:W-:-:S04]  /*0060*/  IMAD.WIDE.U32 R2, R9, 0x4, R2 ;  /* 0x0000000409027825 */ /* 0x001fc800078e0002 */
[C---:B--2---:R-:W-:Y:S02]  /*0070*/  IMAD.WIDE.U32 R4, R9.reuse, 0x4, R4 ;  /* 0x0000000409047825 */ /* 0x044fe400078e0004 */
[----:B-1----:R-:W2:Y:S04]  /*0080*/  LDG.E R2, desc[UR4][R2.64] ;  /* 0x0000000402027981 */ /* 0x002ea8000c1e1900 */
[----:B------:R-:W2:Y:S01]  /*0090*/  LDG.E R5, desc[UR4][R4.64] ;  /* 0x0000000404057981 */ /* 0x000ea2000c1e1900 */
[----:B---3--:R-:W-:-:S04]  /*00a0*/  IMAD.WIDE.U32 R6, R9, 0x4, R6 ;  /* 0x0000000409067825 */ /* 0x008fc800078e0006 */
[----:B--2---:R-:W-:-:S05]  /*00b0*/  FADD R9, R2, R5 ;  /* 0x0000000502097221 */ /* 0x004fca0000000000 */
[----:B------:R-:W-:Y:S01]  /*00c0*/  STG.E desc[UR4][R6.64], R9 ;  /* 0x0000000906007986 */ /* 0x000fe2000c101904 */
[----:B------:R-:W-:Y:S05]  /*00d0*/  EXIT ;  /* 0x000000000000794d */ /* 0x000fea0003800000 */
.L_x_0:
[----:B------:R-:W-:-:S00]  /*00e0*/  BRA `(.L_x_0) ;  /* 0xfffffffc00fc7947 */ /* 0x000fc0000383ffff */
[----:B------:R-:W-:-:S00]  /*00f0*/  NOP ;  /* 0x0000000000007918 */ /* 0x000fc00000000000 */
        /* <DEDUP_REMOVED lines=8> */
.L_x_3:


//--------------------- .text._Z8helloGPUv        --------------------------
	.section	.text._Z8helloGPUv,"ax",@progbits
	.align	128
        .global         _Z8helloGPUv
        .type           _Z8helloGPUv,@function
        .size           _Z8helloGPUv,(.L_x_4 - _Z8helloGPUv)
        .other          _Z8helloGPUv,@"STO_CUDA_ENTRY STV_DEFAULT"
_Z8helloGPUv:
.text._Z8helloGPUv:
[----:B------:R-:W0:Y:S01]  /*0000*/  LDC R1, c[0x0][0x37c] ;  /* 0x0000df00ff017b82 */ /* 0x000e220000000800 */
[----:B------:R-:W1:Y:S01]  /*0010*/  S2R R8, SR_TID.X ;  /* 0x0000000000087919 */ /* 0x000e620000002100 */
[----:B0-----:R-:W-:Y:S01]  /*0020*/  VIADD R1, R1, 0xfffffff8 ;  /* 0xfffffff801017836 */ /* 0x001fe20000000000 */
[----:B------:R-:W-:Y:S01]  /*0030*/  MOV R0, 0x8 ;  /* 0x0000000800007802 */ /* 0x000fe20000000f00 */
[----:B------:R-:W0:Y:S04]  /*0040*/  LDCU UR4, c[0x0][0x2f8] ;  /* 0x00005f00ff0477ac */ /* 0x000e280008000800 */
[----:B------:R2:W3:Y:S01]  /*0050*/  LDC.64 R2, c[0x4][R0] ;  /* 0x0100000000027b82 */ /* 0x0004e20000000a00 */
[----:B------:R-:W4:Y:S01]  /*0060*/  LDCU.64 UR6, c[0x4][URZ] ;  /* 0x01000000ff0677ac */ /* 0x000f220008000a00 */
[----:B------:R-:W5:Y:S01]  /*0070*/  LDCU UR5, c[0x0][0x2fc] ;  /* 0x00005f80ff0577ac */ /* 0x000f620008000800 */
[----:B0-----:R-:W-:Y:S01]  /*0080*/  IADD3 R6, P0, PT, R1, UR4, RZ ;  /* 0x0000000401067c10 */ /* 0x001fe2000ff1e0ff */
[----:B----4-:R-:W-:Y:S01]  /*0090*/  IMAD.U32 R4, RZ, RZ, UR6 ;  /* 0x00000006ff047e24 */ /* 0x010fe2000f8e00ff */
[----:B------:R-:W-:-:S03]  /*00a0*/  MOV R5, UR7 ;  /* 0x0000000700057c02 */ /* 0x000fc60008000f00 */
[----:B-----5:R-:W-:Y:S01]  /*00b0*/  IMAD.X R7, RZ, RZ, UR5, P0 ;  /* 0x00000005ff077e24 */ /* 0x020fe200080e06ff */
[----:B-1----:R2:W-:Y:S07]  /*00c0*/  STL [R1], R8 ;  /* 0x0000000801007387 */ /* 0x0025ee0000100800 */
[----:B------:R-:W-:-:S07]  /*00d0*/  LEPC R20, `(.L_x_1) ;  /* 0x000000001014794e */ /* 0x000fce0000000000 */
[----:B--23--:R-:W-:Y:S05]  /*00e0*/  CALL.ABS.NOINC R2 ;  /* 0x0000000002007343 */ /* 0x00cfea0003c00000 */
.L_x_1:
[----:B------:R-:W-:Y:S05]  /*00f0*/  EXIT ;  /* 0x000000000000794d */ /* 0x000fea0003800000 */
.L_x_2:
        /* <DEDUP_REMOVED lines=16> */
.L_x_4:


//--------------------- .nv.global.init           --------------------------
	.section	.nv.global.init,"aw",@progbits
.nv.global.init:
	.type		$str,@object
	.size		$str,(.L_1 - $str)
$str:
        /*0000*/ 	.byte	0x48, 0x65, 0x6c, 0x6c, 0x6f, 0x20, 0x66, 0x72, 0x6f, 0x6d, 0x20, 0x67, 0x70, 0x75, 0x20, 0x74
        /*0010*/ 	.byte	0x68, 0x72, 0x65, 0x61, 0x64, 0x20, 0x25, 0x64, 0x21, 0x20, 0x0a, 0x00
.L_1:


//--------------------- .nv.shared.reserved.0     --------------------------
	.section	.nv.shared.reserved.0,"aw",@nobits
	.weak		__nv_reservedSMEM_offset_0_alias
	.size		__nv_reservedSMEM_offset_0_alias, 0, 64
	.other		__nv_reservedSMEM_offset_0_alias,@"STO_CUDA_RESERVED_SHARED STV_DEFAULT"
__nv_reservedSMEM_offset_0_alias:
	.zero		0
	.zero		64


//--------------------- .nv.constant0._Z6VecAddPfS_S_ --------------------------
	.section	.nv.constant0._Z6VecAddPfS_S_,"a",@progbits
	.sectionflags	@""
	.align	4
.nv.constant0._Z6VecAddPfS_S_:
	.zero		920


//--------------------- .nv.constant0._Z8helloGPUv --------------------------
	.section	.nv.constant0._Z8helloGPUv,"a",@progbits
	.sectionflags	@""
	.align	4
.nv.constant0._Z8helloGPUv:
	.zero		896


//--------------------- SYMBOLS --------------------------

	.type		.nv.reservedSmem.offset0,@object
	.size		.nv.reservedSmem.offset0,0x4
	.type		vprintf,@function
